//
// Generated by NVIDIA NVVM Compiler
//
// Compiler Build ID: CL-36424714
// Cuda compilation tools, release 13.0, V13.0.88
// Based on NVVM 20.0.0
//

.version 9.0
.target sm_100
.address_size 64

	// .globl	_Z13staticReversePii

.visible .entry _Z13staticReversePii(
	.param .u64 .ptr .align 1 _Z13staticReversePii_param_0,
	.param .u32 _Z13staticReversePii_param_1
)
{
	.local .align 16 .b8 	__local_depot0[1024];
	.reg .b64 	%SP;
	.reg .b64 	%SPL;
	.reg .b32 	%r<7>;
	.reg .b64 	%rd<10>;

	mov.u64 	%SPL, __local_depot0;
	ld.param.u64 	%rd1, [_Z13staticReversePii_param_0];
	ld.param.u32 	%r1, [_Z13staticReversePii_param_1];
	cvta.to.global.u64 	%rd2, %rd1;
	add.u64 	%rd4, %SPL, 0;
	mov.u32 	%r2, %tid.x;
	not.b32 	%r3, %r2;
	add.s32 	%r4, %r1, %r3;
	mul.wide.u32 	%rd5, %r2, 4;
	add.s64 	%rd6, %rd2, %rd5;
	ld.global.u32 	%r5, [%rd6];
	add.s64 	%rd7, %rd4, %rd5;
	st.local.u32 	[%rd7], %r5;
	mul.wide.s32 	%rd8, %r4, 4;
	add.s64 	%rd9, %rd4, %rd8;
	ld.local.u32 	%r6, [%rd9];
	st.global.u32 	[%rd6], %r6;
	ret;

}


// ===== COMPILED SASS (sm_100) =====

	.target	sm_100

	.elftype	@"ET_EXEC"


//--------------------- .note.nv.tkinfo           --------------------------
	.section	.note.nv.tkinfo,"",@"SHT_NOTE"
	.sectionflags	@"SHF_NOTE_NV_TKINFO"
	.tkinfo
        /*0018*/ 	.word	0x00000002
        /*0030*/ 	.string	""
        /*0030*/ 	.string	"ptxas"
        /*0030*/ 	.string	"Cuda compilation tools, release 13.0, V13.0.88"
        /*0030*/ 	.string	"Build cuda_13.0.r13.0/compiler.36424714_0"
        /*0030*/ 	.string	"-arch sm_100 -m 64 "



//--------------------- .note.nv.cuinfo           --------------------------
	.section	.note.nv.cuinfo,"",@"SHT_NOTE"
	.sectionflags	@"SHF_NOTE_NV_CUINFO"
        /*0018*/ 	.short	0x0002
        /*001a*/ 	.short	0x0064
        /*001c*/ 	.short	0x0082
	.zero		2


//--------------------- .nv.info                  --------------------------
	.section	.nv.info,"",@"SHT_CUDA_INFO"
	.align	4


	//----- nvinfo : EIATTR_REGCOUNT
	.align		4
        /*0000*/ 	.byte	0x04, 0x2f
        /*0002*/ 	.short	(.L_1 - .L_0)
	.align		4
.L_0:
        /*0004*/ 	.word	index@(_Z13staticReversePii)
        /*0008*/ 	.word	0x0000000a


	//----- nvinfo : EIATTR_FRAME_SIZE
	.align		4
.L_1:
        /*000c*/ 	.byte	0x04, 0x11
        /*000e*/ 	.short	(.L_3 - .L_2)
	.align		4
.L_2:
        /*0010*/ 	.word	index@(_Z13staticReversePii)
        /*0014*/ 	.word	0x00000400


	//----- nvinfo : EIATTR_MIN_STACK_SIZE
	.align		4
.L_3:
        /*0018*/ 	.byte	0x04, 0x12
        /*001a*/ 	.short	(.L_5 - .L_4)
	.align		4
.L_4:
        /*001c*/ 	.word	index@(_Z13staticReversePii)
        /*0020*/ 	.word	0x00000400
.L_5:


//--------------------- .nv.compat                --------------------------
	.section	.nv.compat,"",@"SHT_CUDA_COMPAT_INFO"
	.align	4
        /*0000*/ 	.byte	0x02, 0x09, 0x00, 0x00, 0x02, 0x02, 0x01, 0x00, 0x02, 0x05, 0x05, 0x00, 0x03, 0x07, 0x01, 0x01
        /*0010*/ 	.byte	0x02, 0x03, 0x00, 0x00, 0x02, 0x06, 0x01, 0x00, 0x04, 0x0b, 0x08, 0x00, 0x09, 0x00, 0x00, 0x00
        /*0020*/ 	.byte	0x00, 0x00, 0x00, 0x00


//--------------------- .nv.info._Z13staticReversePii --------------------------
	.section	.nv.info._Z13staticReversePii,"",@"SHT_CUDA_INFO"
	.sectionflags	@""
	.align	4


	//----- nvinfo : EIATTR_CUDA_API_VERSION
	.align		4
        /*0000*/ 	.byte	0x04, 0x37
        /*0002*/ 	.short	(.L_7 - .L_6)
.L_6:
        /*0004*/ 	.word	0x00000082


	//----- nvinfo : EIATTR_KPARAM_INFO
	.align		4
.L_7:
        /*0008*/ 	.byte	0x04, 0x17
        /*000a*/ 	.short	(.L_9 - .L_8)
.L_8:
        /*000c*/ 	.word	0x00000000
        /*0010*/ 	.short	0x0001
        /*0012*/ 	.short	0x0008
        /*0014*/ 	.byte	0x00, 0xf0, 0x11, 0x00


	//----- nvinfo : EIATTR_KPARAM_INFO
	.align		4
.L_9:
        /*0018*/ 	.byte	0x04, 0x17
        /*001a*/ 	.short	(.L_11 - .L_10)
.L_10:
        /*001c*/ 	.word	0x00000000
        /*0020*/ 	.short	0x0000
        /*0022*/ 	.short	0x0000
        /*0024*/ 	.byte	0x00, 0xf5, 0x21, 0x00


	//----- nvinfo : EIATTR_SPARSE_MMA_MASK
	.align		4
.L_11:
        /*0028*/ 	.byte	0x03, 0x50
        /*002a*/ 	.short	0x0000


	//----- nvinfo : EIATTR_MAXREG_COUNT
	.align		4
        /*002c*/ 	.byte	0x03, 0x1b
        /*002e*/ 	.short	0x00ff


	//----- nvinfo : EIATTR_MERCURY_ISA_VERSION
	.align		4
        /*0030*/ 	.byte	0x03, 0x5f
        /*0032*/ 	.short	0x0101


	//----- nvinfo : EIATTR_VRC_CTA_INIT_COUNT
	.align		4
        /*0034*/ 	.byte	0x02, 0x4a
	.zero		1
	.zero		1


	//----- nvinfo : EIATTR_EXIT_INSTR_OFFSETS
	.align		4
        /*0038*/ 	.byte	0x04, 0x1c
        /*003a*/ 	.short	(.L_13 - .L_12)


	//   ....[0]....
.L_12:
        /*003c*/ 	.word	0x000000f0


	//----- nvinfo : EIATTR_CBANK_PARAM_SIZE
	.align		4
.L_13:
        /*0040*/ 	.byte	0x03, 0x19
        /*0042*/ 	.short	0x000c


	//----- nvinfo : EIATTR_PARAM_CBANK
	.align		4
        /*0044*/ 	.byte	0x04, 0x0a
        /*0046*/ 	.short	(.L_15 - .L_14)
	.align		4
.L_14:
        /*0048*/ 	.word	index@(.nv.constant0._Z13staticReversePii)
        /*004c*/ 	.short	0x0380
        /*004e*/ 	.short	0x000c


	//----- nvinfo : EIATTR_SW_WAR
	.align		4
.L_15:
        /*0050*/ 	.byte	0x04, 0x36
        /*0052*/ 	.short	(.L_17 - .L_16)
.L_16:
        /*0054*/ 	.word	0x00000008
.L_17:


//--------------------- .nv.callgraph             --------------------------
	.section	.nv.callgraph,"",@"SHT_CUDA_CALLGRAPH"
	.align	4
	.sectionentsize	8
	.align		4
        /*0000*/ 	.word	0x00000000
	.align		4
        /*0004*/ 	.word	0xffffffff
	.align		4
        /*0008*/ 	.word	0x00000000
	.align		4
        /*000c*/ 	.word	0xfffffffe
	.align		4
        /*0010*/ 	.word	0x00000000
	.align		4
        /*0014*/ 	.word	0xfffffffd
	.align		4
        /*0018*/ 	.word	0x00000000
	.align		4
        /*001c*/ 	.word	0xfffffffc


//--------------------- .text._Z13staticReversePii --------------------------
	.section	.text._Z13staticReversePii,"ax",@progbits
	.align	128
        .global         _Z13staticReversePii
        .type           _Z13staticReversePii,@function
        .size           _Z13staticReversePii,(.L_x_1 - _Z13staticReversePii)
        .other          _Z13staticReversePii,@"STO_CUDA_ENTRY STV_DEFAULT"
_Z13staticReversePii:
.text._Z13staticReversePii:
[----:B------:R-:W0:Y:S01]  /*0000*/  LDC R1, c[0x0][0x37c] ;  /* 0x0000df00ff017b82 */ /* 0x000e220000000800 */
[----:B------:R-:W1:Y:S07]  /*0010*/  S2R R5, SR_TID.X ;  /* 0x0000000000057919 */ /* 0x000e6e0000002100 */
[----:B------:R-:W1:Y:S01]  /*0020*/  LDC.64 R2, c[0x0][0x380] ;  /* 0x0000e000ff027b82 */ /* 0x000e620000000a00 */
[----:B------:R-:W2:Y:S01]  /*0030*/  LDCU.64 UR4, c[0x0][0x358] ;  /* 0x00006b00ff0477ac */ /* 0x000ea20008000a00 */
[----:B0-----:R-:W-:Y:S01]  /*0040*/  VIADD R1, R1, 0xfffffc00 ;  /* 0xfffffc0001017836 */ /* 0x001fe20000000000 */
[----:B------:R-:W0:Y:S01]  /*0050*/  LDCU UR6, c[0x0][0x388] ;  /* 0x00007100ff0677ac */ /* 0x000e220008000800 */
[----:B-1----:R-:W-:-:S05]  /*0060*/  IMAD.WIDE.U32 R2, R5, 0x4, R2 ;  /* 0x0000000405027825 */ /* 0x002fca00078e0002 */
[----:B--2---:R-:W2:Y:S01]  /*0070*/  LDG.E R4, desc[UR4][R2.64] ;  /* 0x0000000402047981 */ /* 0x004ea2000c1e1900 */
[----:B------:R-:W-:Y:S02]  /*0080*/  LOP3.LUT R0, RZ, R5, RZ, 0x33, !PT ;  /* 0x00000005ff007212 */ /* 0x000fe400078e33ff */
[----:B------:R-:W-:-:S03]  /*0090*/  LEA R5, R5, R1, 0x2 ;  /* 0x0000000105057211 */ /* 0x000fc600078e10ff */
[----:B0-----:R-:W-:-:S05]  /*00a0*/  VIADD R0, R0, UR6 ;  /* 0x0000000600007c36 */ /* 0x001fca0008000000 */
[----:B------:R-:W-:Y:S01]  /*00b0*/  LEA R0, R0, R1, 0x2 ;  /* 0x0000000100007211 */ /* 0x000fe200078e10ff */
[----:B--2---:R-:W-:Y:S04]  /*00c0*/  STL [R5], R4 ;  /* 0x0000000405007387 */ /* 0x004fe80000100800 */
[----:B------:R-:W2:Y:S04]  /*00d0*/  LDL R7, [R0] ;  /* 0x0000000000077983 */ /* 0x000ea80000100800 */
[----:B--2---:R-:W-:Y:S01]  /*00e0*/  STG.E desc[UR4][R2.64], R7 ;  /* 0x0000000702007986 */ /* 0x004fe2000c101904 */
[----:B------:R-:W-:Y:S05]  /*00f0*/  EXIT ;  /* 0x000000000000794d */ /* 0x000fea0003800000 */
.L_x_0:
[----:B------:R-:W-:-:S00]  /*0100*/  BRA `(.L_x_0) ;  /* 0xfffffffc00fc7947 */ /* 0x000fc0000383ffff */
[----:B------:R-:W-:-:S00]  /*0110*/  NOP ;  /* 0x0000000000007918 */ /* 0x000fc00000000000 */
        /* <DEDUP_REMOVED lines=14> */
.L_x_1:


//--------------------- .nv.shared.reserved.0     --------------------------
	.section	.nv.shared.reserved.0,"aw",@nobits
	.weak		__nv_reservedSMEM_offset_0_alias
	.size		__nv_reservedSMEM_offset_0_alias, 0, 64
	.other		__nv_reservedSMEM_offset_0_alias,@"STO_CUDA_RESERVED_SHARED STV_DEFAULT"
__nv_reservedSMEM_offset_0_alias:
	.zero		0
	.zero		64


//--------------------- .nv.constant0._Z13staticReversePii --------------------------
	.section	.nv.constant0._Z13staticReversePii,"a",@progbits
	.sectionflags	@""
	.align	4
.nv.constant0._Z13staticReversePii:
	.zero		908


//--------------------- SYMBOLS --------------------------

	.type		.nv.reservedSmem.offset0,@object
	.size		.nv.reservedSmem.offset0,0x4
